//
// Generated by NVIDIA NVVM Compiler
//
// Compiler Build ID: CL-36424714
// Cuda compilation tools, release 13.0, V13.0.88
// Based on NVVM 20.0.0
//

.version 9.0
.target sm_100
.address_size 64

	// .globl	compress_expand

.visible .entry compress_expand(
	.param .u64 .ptr .align 1 compress_expand_param_0,
	.param .u64 .ptr .align 1 compress_expand_param_1,
	.param .u32 compress_expand_param_2,
	.param .u32 compress_expand_param_3,
	.param .u32 compress_expand_param_4,
	.param .u32 compress_expand_param_5,
	.param .u32 compress_expand_param_6
)
{
	.reg .pred 	%p<4>;
	.reg .b16 	%rs<2>;
	.reg .b32 	%r<17>;
	.reg .b64 	%rd<5>;

	ld.param.u64 	%rd1, [compress_expand_param_1];
	ld.param.u32 	%r3, [compress_expand_param_2];
	ld.param.u32 	%r4, [compress_expand_param_4];
	ld.param.u32 	%r5, [compress_expand_param_5];
	ld.param.u32 	%r6, [compress_expand_param_6];
	mov.u32 	%r8, %ctaid.x;
	mov.u32 	%r9, %ntid.x;
	mov.u32 	%r10, %tid.x;
	mad.lo.s32 	%r1, %r8, %r9, %r10;
	mov.u32 	%r11, %ctaid.y;
	mov.u32 	%r12, %ntid.y;
	mov.u32 	%r13, %tid.y;
	mad.lo.s32 	%r14, %r11, %r12, %r13;
	setp.gt.s32 	%p1, %r1, %r5;
	setp.gt.s32 	%p2, %r14, %r6;
	or.pred  	%p3, %p1, %p2;
	@%p3 bra 	$L__BB0_2;
	cvta.to.global.u64 	%rd2, %rd1;
	mul.lo.s32 	%r15, %r4, %r14;
	mad.lo.s32 	%r16, %r1, 3, %r15;
	cvt.s64.s32 	%rd3, %r16;
	add.s64 	%rd4, %rd2, %rd3;
	mov.b16 	%rs1, 255;
	st.global.u8 	[%rd4], %rs1;
	st.global.u8 	[%rd4+1], %r3;
	st.global.u8 	[%rd4+2], %rs1;
$L__BB0_2:
	ret;

}


// ===== COMPILED SASS (sm_100) =====

	.target	sm_100

	.elftype	@"ET_EXEC"


//--------------------- .note.nv.tkinfo           --------------------------
	.section	.note.nv.tkinfo,"",@"SHT_NOTE"
	.sectionflags	@"SHF_NOTE_NV_TKINFO"
	.tkinfo
        /*0018*/ 	.word	0x00000002
        /*0030*/ 	.string	""
        /*0030*/ 	.string	"ptxas"
        /*0030*/ 	.string	"Cuda compilation tools, release 13.0, V13.0.88"
        /*0030*/ 	.string	"Build cuda_13.0.r13.0/compiler.36424714_0"
        /*0030*/ 	.string	"-arch sm_100 -m 64 "



//--------------------- .note.nv.cuinfo           --------------------------
	.section	.note.nv.cuinfo,"",@"SHT_NOTE"
	.sectionflags	@"SHF_NOTE_NV_CUINFO"
        /*0018*/ 	.short	0x0002
        /*001a*/ 	.short	0x0064
        /*001c*/ 	.short	0x0082
	.zero		2


//--------------------- .nv.info                  --------------------------
	.section	.nv.info,"",@"SHT_CUDA_INFO"
	.align	4


	//----- nvinfo : EIATTR_REGCOUNT
	.align		4
        /*0000*/ 	.byte	0x04, 0x2f
        /*0002*/ 	.short	(.L_1 - .L_0)
	.align		4
.L_0:
        /*0004*/ 	.word	index@(compress_expand)
        /*0008*/ 	.word	0x00000008


	//----- nvinfo : EIATTR_FRAME_SIZE
	.align		4
.L_1:
        /*000c*/ 	.byte	0x04, 0x11
        /*000e*/ 	.short	(.L_3 - .L_2)
	.align		4
.L_2:
        /*0010*/ 	.word	index@(compress_expand)
        /*0014*/ 	.word	0x00000000


	//----- nvinfo : EIATTR_MIN_STACK_SIZE
	.align		4
.L_3:
        /*0018*/ 	.byte	0x04, 0x12
        /*001a*/ 	.short	(.L_5 - .L_4)
	.align		4
.L_4:
        /*001c*/ 	.word	index@(compress_expand)
        /*0020*/ 	.word	0x00000000
.L_5:


//--------------------- .nv.compat                --------------------------
	.section	.nv.compat,"",@"SHT_CUDA_COMPAT_INFO"
	.align	4
        /*0000*/ 	.byte	0x02, 0x09, 0x00, 0x00, 0x02, 0x02, 0x01, 0x00, 0x02, 0x05, 0x05, 0x00, 0x03, 0x07, 0x01, 0x01
        /*0010*/ 	.byte	0x02, 0x03, 0x00, 0x00, 0x02, 0x06, 0x01, 0x00, 0x04, 0x0b, 0x08, 0x00, 0x09, 0x00, 0x00, 0x00
        /*0020*/ 	.byte	0x00, 0x00, 0x00, 0x00


//--------------------- .nv.info.compress_expand  --------------------------
	.section	.nv.info.compress_expand,"",@"SHT_CUDA_INFO"
	.sectionflags	@""
	.align	4


	//----- nvinfo : EIATTR_CUDA_API_VERSION
	.align		4
        /*0000*/ 	.byte	0x04, 0x37
        /*0002*/ 	.short	(.L_7 - .L_6)
.L_6:
        /*0004*/ 	.word	0x00000082


	//----- nvinfo : EIATTR_KPARAM_INFO
	.align		4
.L_7:
        /*0008*/ 	.byte	0x04, 0x17
        /*000a*/ 	.short	(.L_9 - .L_8)
.L_8:
        /*000c*/ 	.word	0x00000000
        /*0010*/ 	.short	0x0006
        /*0012*/ 	.short	0x0020
        /*0014*/ 	.byte	0x00, 0xf0, 0x11, 0x00


	//----- nvinfo : EIATTR_KPARAM_INFO
	.align		4
.L_9:
        /*0018*/ 	.byte	0x04, 0x17
        /*001a*/ 	.short	(.L_11 - .L_10)
.L_10:
        /*001c*/ 	.word	0x00000000
        /*0020*/ 	.short	0x0005
        /*0022*/ 	.short	0x001c
        /*0024*/ 	.byte	0x00, 0xf0, 0x11, 0x00


	//----- nvinfo : EIATTR_KPARAM_INFO
	.align		4
.L_11:
        /*0028*/ 	.byte	0x04, 0x17
        /*002a*/ 	.short	(.L_13 - .L_12)
.L_12:
        /*002c*/ 	.word	0x00000000
        /*0030*/ 	.short	0x0004
        /*0032*/ 	.short	0x0018
        /*0034*/ 	.byte	0x00, 0xf0, 0x11, 0x00


	//----- nvinfo : EIATTR_KPARAM_INFO
	.align		4
.L_13:
        /*0038*/ 	.byte	0x04, 0x17
        /*003a*/ 	.short	(.L_15 - .L_14)
.L_14:
        /*003c*/ 	.word	0x00000000
        /*0040*/ 	.short	0x0003
        /*0042*/ 	.short	0x0014
        /*0044*/ 	.byte	0x00, 0xf0, 0x11, 0x00


	//----- nvinfo : EIATTR_KPARAM_INFO
	.align		4
.L_15:
        /*0048*/ 	.byte	0x04, 0x17
        /*004a*/ 	.short	(.L_17 - .L_16)
.L_16:
        /*004c*/ 	.word	0x00000000
        /*0050*/ 	.short	0x0002
        /*0052*/ 	.short	0x0010
        /*0054*/ 	.byte	0x00, 0xf0, 0x11, 0x00


	//----- nvinfo : EIATTR_KPARAM_INFO
	.align		4
.L_17:
        /*0058*/ 	.byte	0x04, 0x17
        /*005a*/ 	.short	(.L_19 - .L_18)
.L_18:
        /*005c*/ 	.word	0x00000000
        /*0060*/ 	.short	0x0001
        /*0062*/ 	.short	0x0008
        /*0064*/ 	.byte	0x00, 0xf5, 0x21, 0x00


	//----- nvinfo : EIATTR_KPARAM_INFO
	.align		4
.L_19:
        /*0068*/ 	.byte	0x04, 0x17
        /*006a*/ 	.short	(.L_21 - .L_20)
.L_20:
        /*006c*/ 	.word	0x00000000
        /*0070*/ 	.short	0x0000
        /*0072*/ 	.short	0x0000
        /*0074*/ 	.byte	0x00, 0xf5, 0x21, 0x00


	//----- nvinfo : EIATTR_SPARSE_MMA_MASK
	.align		4
.L_21:
        /*0078*/ 	.byte	0x03, 0x50
        /*007a*/ 	.short	0x0000


	//----- nvinfo : EIATTR_MAXREG_COUNT
	.align		4
        /*007c*/ 	.byte	0x03, 0x1b
        /*007e*/ 	.short	0x00ff


	//----- nvinfo : EIATTR_MERCURY_ISA_VERSION
	.align		4
        /*0080*/ 	.byte	0x03, 0x5f
        /*0082*/ 	.short	0x0101


	//----- nvinfo : EIATTR_VRC_CTA_INIT_COUNT
	.align		4
        /*0084*/ 	.byte	0x02, 0x4a
	.zero		1
	.zero		1


	//----- nvinfo : EIATTR_EXIT_INSTR_OFFSETS
	.align		4
        /*0088*/ 	.byte	0x04, 0x1c
        /*008a*/ 	.short	(.L_23 - .L_22)


	//   ....[0]....
.L_22:
        /*008c*/ 	.word	0x000000d0


	//   ....[1]....
        /*0090*/ 	.word	0x000001a0


	//----- nvinfo : EIATTR_CBANK_PARAM_SIZE
	.align		4
.L_23:
        /*0094*/ 	.byte	0x03, 0x19
        /*0096*/ 	.short	0x0024


	//----- nvinfo : EIATTR_PARAM_CBANK
	.align		4
        /*0098*/ 	.byte	0x04, 0x0a
        /*009a*/ 	.short	(.L_25 - .L_24)
	.align		4
.L_24:
        /*009c*/ 	.word	index@(.nv.constant0.compress_expand)
        /*00a0*/ 	.short	0x0380
        /*00a2*/ 	.short	0x0024


	//----- nvinfo : EIATTR_SW_WAR
	.align		4
.L_25:
        /*00a4*/ 	.byte	0x04, 0x36
        /*00a6*/ 	.short	(.L_27 - .L_26)
.L_26:
        /*00a8*/ 	.word	0x00000008
.L_27:


//--------------------- .nv.callgraph             --------------------------
	.section	.nv.callgraph,"",@"SHT_CUDA_CALLGRAPH"
	.align	4
	.sectionentsize	8
	.align		4
        /*0000*/ 	.word	0x00000000
	.align		4
        /*0004*/ 	.word	0xffffffff
	.align		4
        /*0008*/ 	.word	0x00000000
	.align		4
        /*000c*/ 	.word	0xfffffffe
	.align		4
        /*0010*/ 	.word	0x00000000
	.align		4
        /*0014*/ 	.word	0xfffffffd
	.align		4
        /*0018*/ 	.word	0x00000000
	.align		4
        /*001c*/ 	.word	0xfffffffc


//--------------------- .text.compress_expand     --------------------------
	.section	.text.compress_expand,"ax",@progbits
	.align	128
        .global         compress_expand
        .type           compress_expand,@function
        .size           compress_expand,(.L_x_1 - compress_expand)
        .other          compress_expand,@"STO_CUDA_ENTRY STV_DEFAULT"
compress_expand:
.text.compress_expand:
[----:B------:R-:W-:Y:S01]  /*0000*/  LDC R1, c[0x0][0x37c] ;  /* 0x0000df00ff017b82 */ /* 0x000fe20000000800 */
[----:B------:R-:W0:Y:S07]  /*0010*/  S2R R5, SR_TID.Y ;  /* 0x0000000000057919 */ /* 0x000e2e0000002200 */
[----:B------:R-:W1:Y:S01]  /*0020*/  LDC R0, c[0x0][0x360] ;  /* 0x0000d800ff007b82 */ /* 0x000e620000000800 */
[----:B------:R-:W2:Y:S01]  /*0030*/  LDCU UR6, c[0x0][0x3a0] ;  /* 0x00007400ff0677ac */ /* 0x000ea20008000800 */
[----:B------:R-:W1:Y:S01]  /*0040*/  S2R R3, SR_TID.X ;  /* 0x0000000000037919 */ /* 0x000e620000002100 */
[----:B------:R-:W3:Y:S05]  /*0050*/  LDCU UR7, c[0x0][0x39c] ;  /* 0x00007380ff0777ac */ /* 0x000eea0008000800 */
[----:B------:R-:W0:Y:S08]  /*0060*/  S2UR UR5, SR_CTAID.Y ;  /* 0x00000000000579c3 */ /* 0x000e300000002600 */
[----:B------:R-:W0:Y:S08]  /*0070*/  LDC R2, c[0x0][0x364] ;  /* 0x0000d900ff027b82 */ /* 0x000e300000000800 */
[----:B------:R-:W1:Y:S01]  /*0080*/  S2UR UR4, SR_CTAID.X ;  /* 0x00000000000479c3 */ /* 0x000e620000002500 */
[----:B0-----:R-:W-:-:S05]  /*0090*/  IMAD R2, R2, UR5, R5 ;  /* 0x0000000502027c24 */ /* 0x001fca000f8e0205 */
[----:B--2---:R-:W-:Y:S01]  /*00a0*/  ISETP.GT.AND P0, PT, R2, UR6, PT ;  /* 0x0000000602007c0c */ /* 0x004fe2000bf04270 */
[----:B-1----:R-:W-:-:S05]  /*00b0*/  IMAD R0, R0, UR4, R3 ;  /* 0x0000000400007c24 */ /* 0x002fca000f8e0203 */
[----:B---3--:R-:W-:-:S13]  /*00c0*/  ISETP.GT.OR P0, PT, R0, UR7, P0 ;  /* 0x0000000700007c0c */ /* 0x008fda0008704670 */
[----:B------:R-:W-:Y:S05]  /*00d0*/  @P0 EXIT ;  /* 0x000000000000094d */ /* 0x000fea0003800000 */
[----:B------:R-:W0:Y:S01]  /*00e0*/  LDCU UR4, c[0x0][0x398] ;  /* 0x00007300ff0477ac */ /* 0x000e220008000800 */
[----:B------:R-:W1:Y:S01]  /*00f0*/  LDC.U8 R5, c[0x0][0x390] ;  /* 0x0000e400ff057b82 */ /* 0x000e620000000000 */
[----:B------:R-:W2:Y:S01]  /*0100*/  LDCU.64 UR6, c[0x0][0x388] ;  /* 0x00007100ff0677ac */ /* 0x000ea20008000a00 */
[----:B0-----:R-:W-:Y:S01]  /*0110*/  IMAD R3, R2, UR4, RZ ;  /* 0x0000000402037c24 */ /* 0x001fe2000f8e02ff */
[----:B------:R-:W0:Y:S03]  /*0120*/  LDCU.64 UR4, c[0x0][0x358] ;  /* 0x00006b00ff0477ac */ /* 0x000e260008000a00 */
[----:B------:R-:W-:Y:S02]  /*0130*/  IMAD R3, R0, 0x3, R3 ;  /* 0x0000000300037824 */ /* 0x000fe400078e0203 */
[----:B------:R-:W-:-:S03]  /*0140*/  HFMA2 R0, -RZ, RZ, 0, 1.5199184417724609375e-05 ;  /* 0x000000ffff007431 */ /* 0x000fc600000001ff */
[----:B--2---:R-:W-:-:S04]  /*0150*/  IADD3 R2, P0, PT, R3, UR6, RZ ;  /* 0x0000000603027c10 */ /* 0x004fc8000ff1e0ff */
[----:B------:R-:W-:-:S05]  /*0160*/  LEA.HI.X.SX32 R3, R3, UR7, 0x1, P0 ;  /* 0x0000000703037c11 */ /* 0x000fca00080f0eff */
[----:B0-----:R-:W-:Y:S04]  /*0170*/  STG.E.U8 desc[UR4][R2.64], R0 ;  /* 0x0000000002007986 */ /* 0x001fe8000c101104 */
[----:B------:R-:W-:Y:S04]  /*0180*/  STG.E.U8 desc[UR4][R2.64+0x2], R0 ;  /* 0x0000020002007986 */ /* 0x000fe8000c101104 */
[----:B-1----:R-:W-:Y:S01]  /*0190*/  STG.E.U8 desc[UR4][R2.64+0x1], R5 ;  /* 0x0000010502007986 */ /* 0x002fe2000c101104 */
[----:B------:R-:W-:Y:S05]  /*01a0*/  EXIT ;  /* 0x000000000000794d */ /* 0x000fea0003800000 */
.L_x_0:
[----:B------:R-:W-:-:S00]  /*01b0*/  BRA `(.L_x_0) ;  /* 0xfffffffc00fc7947 */ /* 0x000fc0000383ffff */
[----:B------:R-:W-:-:S00]  /*01c0*/  NOP ;  /* 0x0000000000007918 */ /* 0x000fc00000000000 */
        /* <DEDUP_REMOVED lines=11> */
.L_x_1:


//--------------------- .nv.shared.reserved.0     --------------------------
	.section	.nv.shared.reserved.0,"aw",@nobits
	.weak		__nv_reservedSMEM_offset_0_alias
	.size		__nv_reservedSMEM_offset_0_alias, 0, 64
	.other		__nv_reservedSMEM_offset_0_alias,@"STO_CUDA_RESERVED_SHARED STV_DEFAULT"
__nv_reservedSMEM_offset_0_alias:
	.zero		0
	.zero		64


//--------------------- .nv.constant0.compress_expand --------------------------
	.section	.nv.constant0.compress_expand,"a",@progbits
	.sectionflags	@""
	.align	4
.nv.constant0.compress_expand:
	.zero		932


//--------------------- SYMBOLS --------------------------

	.type		.nv.reservedSmem.offset0,@object
	.size		.nv.reservedSmem.offset0,0x4
